//
// Generated by NVIDIA NVVM Compiler
//
// Compiler Build ID: CL-36424714
// Cuda compilation tools, release 13.0, V13.0.88
// Based on NVVM 20.0.0
//

.version 9.0
.target sm_100
.address_size 64

	// .globl	_Z6scalarPi
.const .align 4 .b8 a_dev[4000];
.const .align 4 .b8 b_dev[4000];

.visible .entry _Z6scalarPi(
	.param .u64 .ptr .align 1 _Z6scalarPi_param_0
)
{
	.reg .pred 	%p<9>;
	.reg .b32 	%r<94>;
	.reg .b64 	%rd<25>;

	ld.param.u64 	%rd2, [_Z6scalarPi_param_0];
	mov.u32 	%r28, %ctaid.x;
	shl.b32 	%r29, %r28, 5;
	mov.u32 	%r30, %tid.x;
	add.s32 	%r86, %r29, %r30;
	setp.gt.s32 	%p1, %r86, 999;
	@%p1 bra 	$L__BB0_13;
	cvta.to.global.u64 	%rd3, %rd2;
	mul.wide.s32 	%rd4, %r86, 4;
	add.s64 	%rd1, %rd3, %rd4;
	ld.global.u32 	%r93, [%rd1];
	max.s32 	%r32, %r86, 488;
	sub.s32 	%r33, %r32, %r86;
	add.s32 	%r3, %r33, 511;
	shr.u32 	%r34, %r3, 9;
	add.s32 	%r4, %r34, 1;
	and.b32  	%r5, %r4, 7;
	setp.lt.u32 	%p2, %r3, 3584;
	@%p2 bra 	$L__BB0_4;
	and.b32  	%r35, %r4, 16777208;
	neg.s32 	%r81, %r35;
	mov.u64 	%rd6, a_dev;
	mov.u64 	%rd8, b_dev;
$L__BB0_3:
	.pragma "nounroll";
	mul.wide.s32 	%rd5, %r86, 4;
	add.s64 	%rd7, %rd6, %rd5;
	add.s64 	%rd9, %rd8, %rd5;
	ld.const.u32 	%r36, [%rd7];
	ld.const.u32 	%r37, [%rd9];
	mad.lo.s32 	%r38, %r37, %r36, %r93;
	ld.const.u32 	%r39, [%rd7+2048];
	ld.const.u32 	%r40, [%rd9+2048];
	mad.lo.s32 	%r41, %r40, %r39, %r38;
	ld.const.u32 	%r42, [%rd7+4096];
	ld.const.u32 	%r43, [%rd9+4096];
	mad.lo.s32 	%r44, %r43, %r42, %r41;
	ld.const.u32 	%r45, [%rd7+6144];
	ld.const.u32 	%r46, [%rd9+6144];
	mad.lo.s32 	%r47, %r46, %r45, %r44;
	ld.const.u32 	%r48, [%rd7+8192];
	ld.const.u32 	%r49, [%rd9+8192];
	mad.lo.s32 	%r50, %r49, %r48, %r47;
	ld.const.u32 	%r51, [%rd7+10240];
	ld.const.u32 	%r52, [%rd9+10240];
	mad.lo.s32 	%r53, %r52, %r51, %r50;
	ld.const.u32 	%r54, [%rd7+12288];
	ld.const.u32 	%r55, [%rd9+12288];
	mad.lo.s32 	%r56, %r55, %r54, %r53;
	ld.const.u32 	%r57, [%rd7+14336];
	ld.const.u32 	%r58, [%rd9+14336];
	mad.lo.s32 	%r93, %r58, %r57, %r56;
	add.s32 	%r86, %r86, 4096;
	add.s32 	%r81, %r81, 8;
	setp.ne.s32 	%p3, %r81, 0;
	@%p3 bra 	$L__BB0_3;
$L__BB0_4:
	setp.eq.s32 	%p4, %r5, 0;
	@%p4 bra 	$L__BB0_12;
	setp.lt.u32 	%p5, %r5, 4;
	@%p5 bra 	$L__BB0_7;
	mul.wide.s32 	%rd10, %r86, 4;
	mov.u64 	%rd11, a_dev;
	add.s64 	%rd12, %rd11, %rd10;
	ld.const.u32 	%r60, [%rd12];
	mov.u64 	%rd13, b_dev;
	add.s64 	%rd14, %rd13, %rd10;
	ld.const.u32 	%r61, [%rd14];
	mad.lo.s32 	%r62, %r61, %r60, %r93;
	ld.const.u32 	%r63, [%rd12+2048];
	ld.const.u32 	%r64, [%rd14+2048];
	mad.lo.s32 	%r65, %r64, %r63, %r62;
	ld.const.u32 	%r66, [%rd12+4096];
	ld.const.u32 	%r67, [%rd14+4096];
	mad.lo.s32 	%r68, %r67, %r66, %r65;
	ld.const.u32 	%r69, [%rd12+6144];
	ld.const.u32 	%r70, [%rd14+6144];
	mad.lo.s32 	%r93, %r70, %r69, %r68;
	add.s32 	%r86, %r86, 2048;
$L__BB0_7:
	and.b32  	%r72, %r4, 3;
	setp.eq.s32 	%p6, %r72, 0;
	@%p6 bra 	$L__BB0_12;
	setp.eq.s32 	%p7, %r72, 1;
	@%p7 bra 	$L__BB0_10;
	mul.wide.s32 	%rd15, %r86, 4;
	mov.u64 	%rd16, a_dev;
	add.s64 	%rd17, %rd16, %rd15;
	ld.const.u32 	%r73, [%rd17];
	mov.u64 	%rd18, b_dev;
	add.s64 	%rd19, %rd18, %rd15;
	ld.const.u32 	%r74, [%rd19];
	mad.lo.s32 	%r75, %r74, %r73, %r93;
	ld.const.u32 	%r76, [%rd17+2048];
	ld.const.u32 	%r77, [%rd19+2048];
	mad.lo.s32 	%r93, %r77, %r76, %r75;
	add.s32 	%r86, %r86, 1024;
$L__BB0_10:
	and.b32  	%r78, %r3, 512;
	setp.ne.s32 	%p8, %r78, 0;
	@%p8 bra 	$L__BB0_12;
	mul.wide.s32 	%rd20, %r86, 4;
	mov.u64 	%rd21, a_dev;
	add.s64 	%rd22, %rd21, %rd20;
	ld.const.u32 	%r79, [%rd22];
	mov.u64 	%rd23, b_dev;
	add.s64 	%rd24, %rd23, %rd20;
	ld.const.u32 	%r80, [%rd24];
	mad.lo.s32 	%r93, %r80, %r79, %r93;
$L__BB0_12:
	st.global.u32 	[%rd1], %r93;
$L__BB0_13:
	ret;

}


// ===== COMPILED SASS (sm_100) =====

	.target	sm_100

	.elftype	@"ET_EXEC"


//--------------------- .note.nv.tkinfo           --------------------------
	.section	.note.nv.tkinfo,"",@"SHT_NOTE"
	.sectionflags	@"SHF_NOTE_NV_TKINFO"
	.tkinfo
        /*0018*/ 	.word	0x00000002
        /*0030*/ 	.string	""
        /*0030*/ 	.string	"ptxas"
        /*0030*/ 	.string	"Cuda compilation tools, release 13.0, V13.0.88"
        /*0030*/ 	.string	"Build cuda_13.0.r13.0/compiler.36424714_0"
        /*0030*/ 	.string	"-arch sm_100 -m 64 "



//--------------------- .note.nv.cuinfo           --------------------------
	.section	.note.nv.cuinfo,"",@"SHT_NOTE"
	.sectionflags	@"SHF_NOTE_NV_CUINFO"
        /*0018*/ 	.short	0x0002
        /*001a*/ 	.short	0x0064
        /*001c*/ 	.short	0x0082
	.zero		2


//--------------------- .nv.info                  --------------------------
	.section	.nv.info,"",@"SHT_CUDA_INFO"
	.align	4


	//----- nvinfo : EIATTR_REGCOUNT
	.align		4
        /*0000*/ 	.byte	0x04, 0x2f
        /*0002*/ 	.short	(.L_3 - .L_2)
	.align		4
.L_2:
        /*0004*/ 	.word	index@(_Z6scalarPi)
        /*0008*/ 	.word	0x0000001c


	//----- nvinfo : EIATTR_FRAME_SIZE
	.align		4
.L_3:
        /*000c*/ 	.byte	0x04, 0x11
        /*000e*/ 	.short	(.L_5 - .L_4)
	.align		4
.L_4:
        /*0010*/ 	.word	index@(_Z6scalarPi)
        /*0014*/ 	.word	0x00000000


	//----- nvinfo : EIATTR_MIN_STACK_SIZE
	.align		4
.L_5:
        /*0018*/ 	.byte	0x04, 0x12
        /*001a*/ 	.short	(.L_7 - .L_6)
	.align		4
.L_6:
        /*001c*/ 	.word	index@(_Z6scalarPi)
        /*0020*/ 	.word	0x00000000
.L_7:


//--------------------- .nv.compat                --------------------------
	.section	.nv.compat,"",@"SHT_CUDA_COMPAT_INFO"
	.align	4
        /*0000*/ 	.byte	0x02, 0x09, 0x00, 0x00, 0x02, 0x02, 0x01, 0x00, 0x02, 0x05, 0x05, 0x00, 0x03, 0x07, 0x01, 0x01
        /*0010*/ 	.byte	0x02, 0x03, 0x00, 0x00, 0x02, 0x06, 0x01, 0x00, 0x04, 0x0b, 0x08, 0x00, 0x09, 0x00, 0x00, 0x00
        /*0020*/ 	.byte	0x00, 0x00, 0x00, 0x00


//--------------------- .nv.info._Z6scalarPi      --------------------------
	.section	.nv.info._Z6scalarPi,"",@"SHT_CUDA_INFO"
	.sectionflags	@""
	.align	4


	//----- nvinfo : EIATTR_CUDA_API_VERSION
	.align		4
        /*0000*/ 	.byte	0x04, 0x37
        /*0002*/ 	.short	(.L_9 - .L_8)
.L_8:
        /*0004*/ 	.word	0x00000082


	//----- nvinfo : EIATTR_KPARAM_INFO
	.align		4
.L_9:
        /*0008*/ 	.byte	0x04, 0x17
        /*000a*/ 	.short	(.L_11 - .L_10)
.L_10:
        /*000c*/ 	.word	0x00000000
        /*0010*/ 	.short	0x0000
        /*0012*/ 	.short	0x0000
        /*0014*/ 	.byte	0x00, 0xf5, 0x21, 0x00


	//----- nvinfo : EIATTR_SPARSE_MMA_MASK
	.align		4
.L_11:
        /*0018*/ 	.byte	0x03, 0x50
        /*001a*/ 	.short	0x0000


	//----- nvinfo : EIATTR_MAXREG_COUNT
	.align		4
        /*001c*/ 	.byte	0x03, 0x1b
        /*001e*/ 	.short	0x00ff


	//----- nvinfo : EIATTR_MERCURY_ISA_VERSION
	.align		4
        /*0020*/ 	.byte	0x03, 0x5f
        /*0022*/ 	.short	0x0101


	//----- nvinfo : EIATTR_VRC_CTA_INIT_COUNT
	.align		4
        /*0024*/ 	.byte	0x02, 0x4a
	.zero		1
	.zero		1


	//----- nvinfo : EIATTR_EXIT_INSTR_OFFSETS
	.align		4
        /*0028*/ 	.byte	0x04, 0x1c
        /*002a*/ 	.short	(.L_13 - .L_12)


	//   ....[0]....
.L_12:
        /*002c*/ 	.word	0x00000050


	//   ....[1]....
        /*0030*/ 	.word	0x00000580


	//----- nvinfo : EIATTR_CRS_STACK_SIZE
	.align		4
.L_13:
        /*0034*/ 	.byte	0x04, 0x1e
        /*0036*/ 	.short	(.L_15 - .L_14)
.L_14:
        /*0038*/ 	.word	0x00000000


	//----- nvinfo : EIATTR_CBANK_PARAM_SIZE
	.align		4
.L_15:
        /*003c*/ 	.byte	0x03, 0x19
        /*003e*/ 	.short	0x0008


	//----- nvinfo : EIATTR_PARAM_CBANK
	.align		4
        /*0040*/ 	.byte	0x04, 0x0a
        /*0042*/ 	.short	(.L_17 - .L_16)
	.align		4
.L_16:
        /*0044*/ 	.word	index@(.nv.constant0._Z6scalarPi)
        /*0048*/ 	.short	0x0380
        /*004a*/ 	.short	0x0008


	//----- nvinfo : EIATTR_SW_WAR
	.align		4
.L_17:
        /*004c*/ 	.byte	0x04, 0x36
        /*004e*/ 	.short	(.L_19 - .L_18)
.L_18:
        /*0050*/ 	.word	0x00000008
.L_19:


//--------------------- .nv.callgraph             --------------------------
	.section	.nv.callgraph,"",@"SHT_CUDA_CALLGRAPH"
	.align	4
	.sectionentsize	8
	.align		4
        /*0000*/ 	.word	0x00000000
	.align		4
        /*0004*/ 	.word	0xffffffff
	.align		4
        /*0008*/ 	.word	0x00000000
	.align		4
        /*000c*/ 	.word	0xfffffffe
	.align		4
        /*0010*/ 	.word	0x00000000
	.align		4
        /*0014*/ 	.word	0xfffffffd
	.align		4
        /*0018*/ 	.word	0x00000000
	.align		4
        /*001c*/ 	.word	0xfffffffc


//--------------------- .nv.constant3             --------------------------
	.section	.nv.constant3,"a",@progbits
	.align	4
.nv.constant3:
	.type		a_dev,@object
	.size		a_dev,(b_dev - a_dev)
a_dev:
	.zero		4000
	.type		b_dev,@object
	.size		b_dev,(.L_1 - b_dev)
b_dev:
	.zero		4000
.L_1:


//--------------------- .text._Z6scalarPi         --------------------------
	.section	.text._Z6scalarPi,"ax",@progbits
	.align	128
        .global         _Z6scalarPi
        .type           _Z6scalarPi,@function
        .size           _Z6scalarPi,(.L_x_8 - _Z6scalarPi)
        .other          _Z6scalarPi,@"STO_CUDA_ENTRY STV_DEFAULT"
_Z6scalarPi:
.text._Z6scalarPi:
[----:B------:R-:W-:Y:S01]  /*0000*/  LDC R1, c[0x0][0x37c] ;  /* 0x0000df00ff017b82 */ /* 0x000fe20000000800 */
[----:B------:R-:W0:Y:S01]  /*0010*/  S2R R0, SR_CTAID.X ;  /* 0x0000000000007919 */ /* 0x000e220000002500 */
[----:B------:R-:W0:Y:S02]  /*0020*/  S2R R3, SR_TID.X ;  /* 0x0000000000037919 */ /* 0x000e240000002100 */
[----:B0-----:R-:W-:-:S04]  /*0030*/  LEA R0, R0, R3, 0x5 ;  /* 0x0000000300007211 */ /* 0x001fc800078e28ff */
[----:B------:R-:W-:-:S13]  /*0040*/  ISETP.GT.AND P0, PT, R0, 0x3e7, PT ;  /* 0x000003e70000780c */ /* 0x000fda0003f04270 */
[----:B------:R-:W-:Y:S05]  /*0050*/  @P0 EXIT ;  /* 0x000000000000094d */ /* 0x000fea0003800000 */
[----:B------:R-:W0:Y:S01]  /*0060*/  LDC.64 R2, c[0x0][0x380] ;  /* 0x0000e000ff027b82 */ /* 0x000e220000000a00 */
[----:B------:R-:W1:Y:S01]  /*0070*/  LDCU.64 UR4, c[0x0][0x358] ;  /* 0x00006b00ff0477ac */ /* 0x000e620008000a00 */
[----:B0-----:R-:W-:-:S05]  /*0080*/  IMAD.WIDE R2, R0, 0x4, R2 ;  /* 0x0000000400027825 */ /* 0x001fca00078e0202 */
[----:B-1----:R0:W5:Y:S01]  /*0090*/  LDG.E R15, desc[UR4][R2.64] ;  /* 0x00000004020f7981 */ /* 0x002162000c1e1900 */
[----:B------:R-:W-:Y:S01]  /*00a0*/  VIMNMX R5, PT, PT, R0, 0x1e8, !PT ;  /* 0x000001e800057848 */ /* 0x000fe20007fe0100 */
[----:B------:R-:W-:Y:S03]  /*00b0*/  BSSY.RECONVERGENT B0, `(.L_x_0) ;  /* 0x0000026000007945 */ /* 0x000fe60003800200 */
[----:B------:R-:W-:-:S04]  /*00c0*/  IADD3 R4, PT, PT, R5, 0x1ff, -R0 ;  /* 0x000001ff05047810 */ /* 0x000fc80007ffe800 */
[C---:B------:R-:W-:Y:S02]  /*00d0*/  ISETP.GE.U32.AND P1, PT, R4.reuse, 0xe00, PT ;  /* 0x00000e000400780c */ /* 0x040fe40003f26070 */
[----:B------:R-:W-:-:S04]  /*00e0*/  LEA.HI R5, R4, 0x1, RZ, 0x17 ;  /* 0x0000000104057811 */ /* 0x000fc800078fb8ff */
[----:B------:R-:W-:-:S04]  /*00f0*/  LOP3.LUT R6, R5, 0x7, RZ, 0xc0, !PT ;  /* 0x0000000705067812 */ /* 0x000fc800078ec0ff */
[----:B------:R-:W-:-:S03]  /*0100*/  ISETP.NE.AND P0, PT, R6, RZ, PT ;  /* 0x000000ff0600720c */ /* 0x000fc60003f05270 */
[----:B0-----:R-:W-:Y:S10]  /*0110*/  @!P1 BRA `(.L_x_1) ;  /* 0x00000000007c9947 */ /* 0x001ff40003800000 */
[----:B------:R-:W-:-:S04]  /*0120*/  LOP3.LUT R7, R5, 0xfffff8, RZ, 0xc0, !PT ;  /* 0x00fffff805077812 */ /* 0x000fc800078ec0ff */
[----:B------:R-:W-:-:S07]  /*0130*/  IADD3 R7, PT, PT, -R7, RZ, RZ ;  /* 0x000000ff07077210 */ /* 0x000fce0007ffe1ff */
.L_x_2:
[C---:B------:R-:W-:Y:S01]  /*0140*/  IMAD.SHL.U32 R14, R0.reuse, 0x4, RZ ;  /* 0x00000004000e7824 */ /* 0x040fe200078e00ff */
[----:B------:R-:W-:Y:S01]  /*0150*/  IADD3 R7, PT, PT, R7, 0x8, RZ ;  /* 0x0000000807077810 */ /* 0x000fe20007ffe0ff */
[----:B------:R-:W-:Y:S02]  /*0160*/  VIADD R0, R0, 0x1000 ;  /* 0x0000100000007836 */ /* 0x000fe40000000000 */
[----:B------:R-:W0:Y:S01]  /*0170*/  LDC R16, c[0x3][R14] ;  /* 0x00c000000e107b82 */ /* 0x000e220000000800 */
[----:B------:R-:W-:-:S07]  /*0180*/  ISETP.NE.AND P1, PT, R7, RZ, PT ;  /* 0x000000ff0700720c */ /* 0x000fce0003f25270 */
[----:B------:R-:W0:Y:S08]  /*0190*/  LDC R17, c[0x3][R14+0xfa0] ;  /* 0x00c3e8000e117b82 */ /* 0x000e300000000800 */
[----:B------:R-:W1:Y:S08]  /*01a0*/  LDC R19, c[0x3][R14+0x800] ;  /* 0x00c200000e137b82 */ /* 0x000e700000000800 */
[----:B------:R-:W1:Y:S08]  /*01b0*/  LDC R18, c[0x3][R14+0x17a0] ;  /* 0x00c5e8000e127b82 */ /* 0x000e700000000800 */
[----:B------:R-:W2:Y:S08]  /*01c0*/  LDC R21, c[0x3][R14+0x1000] ;  /* 0x00c400000e157b82 */ /* 0x000eb00000000800 */
[----:B------:R-:W2:Y:S08]  /*01d0*/  LDC R20, c[0x3][R14+0x1fa0] ;  /* 0x00c7e8000e147b82 */ /* 0x000eb00000000800 */
[----:B------:R-:W3:Y:S08]  /*01e0*/  LDC R23, c[0x3][R14+0x1800] ;  /* 0x00c600000e177b82 */ /* 0x000ef00000000800 */
[----:B------:R-:W3:Y:S01]  /*01f0*/  LDC R22, c[0x3][R14+0x27a0] ;  /* 0x00c9e8000e167b82 */ /* 0x000ee20000000800 */
[----:B0----5:R-:W-:-:S07]  /*0200*/  IMAD R16, R16, R17, R15 ;  /* 0x0000001110107224 */ /* 0x021fce00078e020f */
[----:B------:R-:W0:Y:S08]  /*0210*/  LDC R25, c[0x3][R14+0x2000] ;  /* 0x00c800000e197b82 */ /* 0x000e300000000800 */
[----:B------:R-:W0:Y:S01]  /*0220*/  LDC R24, c[0x3][R14+0x2fa0] ;  /* 0x00cbe8000e187b82 */ /* 0x000e220000000800 */
[----:B-1----:R-:W-:-:S07]  /*0230*/  IMAD R16, R19, R18, R16 ;  /* 0x0000001213107224 */ /* 0x002fce00078e0210 */
[----:B------:R-:W1:Y:S08]  /*0240*/  LDC R11, c[0x3][R14+0x2800] ;  /* 0x00ca00000e0b7b82 */ /* 0x000e700000000800 */
[----:B------:R-:W1:Y:S01]  /*0250*/  LDC R12, c[0x3][R14+0x37a0] ;  /* 0x00cde8000e0c7b82 */ /* 0x000e620000000800 */
[----:B--2---:R-:W-:-:S07]  /*0260*/  IMAD R16, R21, R20, R16 ;  /* 0x0000001415107224 */ /* 0x004fce00078e0210 */
[----:B------:R-:W2:Y:S08]  /*0270*/  LDC R9, c[0x3][R14+0x3000] ;  /* 0x00cc00000e097b82 */ /* 0x000eb00000000800 */
[----:B------:R-:W2:Y:S01]  /*0280*/  LDC R10, c[0x3][R14+0x3fa0] ;  /* 0x00cfe8000e0a7b82 */ /* 0x000ea20000000800 */
[----:B---3--:R-:W-:-:S07]  /*0290*/  IMAD R16, R23, R22, R16 ;  /* 0x0000001617107224 */ /* 0x008fce00078e0210 */
[----:B------:R-:W3:Y:S08]  /*02a0*/  LDC R8, c[0x3][R14+0x3800] ;  /* 0x00ce00000e087b82 */ /* 0x000ef00000000800 */
[----:B------:R-:W3:Y:S01]  /*02b0*/  LDC R13, c[0x3][R14+0x47a0] ;  /* 0x00d1e8000e0d7b82 */ /* 0x000ee20000000800 */
[----:B0-----:R-:W-:-:S04]  /*02c0*/  IMAD R16, R25, R24, R16 ;  /* 0x0000001819107224 */ /* 0x001fc800078e0210 */
[----:B-1----:R-:W-:-:S04]  /*02d0*/  IMAD R11, R11, R12, R16 ;  /* 0x0000000c0b0b7224 */ /* 0x002fc800078e0210 */
[----:B--2---:R-:W-:-:S04]  /*02e0*/  IMAD R9, R9, R10, R11 ;  /* 0x0000000a09097224 */ /* 0x004fc800078e020b */
[----:B---3--:R-:W-:Y:S01]  /*02f0*/  IMAD R15, R8, R13, R9 ;  /* 0x0000000d080f7224 */ /* 0x008fe200078e0209 */
[----:B------:R-:W-:Y:S06]  /*0300*/  @P1 BRA `(.L_x_2) ;  /* 0xfffffffc008c1947 */ /* 0x000fec000383ffff */
.L_x_1:
[----:B------:R-:W-:Y:S05]  /*0310*/  BSYNC.RECONVERGENT B0 ;  /* 0x0000000000007941 */ /* 0x000fea0003800200 */
.L_x_0:
[----:B------:R-:W-:Y:S04]  /*0320*/  BSSY.RECONVERGENT B0, `(.L_x_3) ;  /* 0x0000024000007945 */ /* 0x000fe80003800200 */
[----:B------:R-:W-:Y:S05]  /*0330*/  @!P0 BRA `(.L_x_4) ;  /* 0x0000000000888947 */ /* 0x000fea0003800000 */
[----:B------:R-:W-:Y:S01]  /*0340*/  ISETP.GE.U32.AND P0, PT, R6, 0x4, PT ;  /* 0x000000040600780c */ /* 0x000fe20003f06070 */
[----:B------:R-:W-:Y:S01]  /*0350*/  BSSY.RECONVERGENT B1, `(.L_x_5) ;  /* 0x0000011000017945 */ /* 0x000fe20003800200 */
[----:B------:R-:W-:-:S11]  /*0360*/  LOP3.LUT P1, R14, R5, 0x3, RZ, 0xc0, !PT ;  /* 0x00000003050e7812 */ /* 0x000fd6000782c0ff */
[----:B------:R-:W-:Y:S05]  /*0370*/  @!P0 BRA `(.L_x_6) ;  /* 0x0000000000388947 */ /* 0x000fea0003800000 */
[C---:B------:R-:W-:Y:S02]  /*0380*/  SHF.L.U32 R5, R0.reuse, 0x2, RZ ;  /* 0x0000000200057819 */ /* 0x040fe400000006ff */
[----:B------:R-:W-:Y:S02]  /*0390*/  IADD3 R0, PT, PT, R0, 0x800, RZ ;  /* 0x0000080000007810 */ /* 0x000fe40007ffe0ff */
[----:B------:R-:W0:Y:S08]  /*03a0*/  LDC R6, c[0x3][R5] ;  /* 0x00c0000005067b82 */ /* 0x000e300000000800 */
[----:B------:R-:W0:Y:S08]  /*03b0*/  LDC R7, c[0x3][R5+0xfa0] ;  /* 0x00c3e80005077b82 */ /* 0x000e300000000800 */
[----:B------:R-:W1:Y:S08]  /*03c0*/  LDC R9, c[0x3][R5+0x800] ;  /* 0x00c2000005097b82 */ /* 0x000e700000000800 */
[----:B------:R-:W1:Y:S08]  /*03d0*/  LDC R8, c[0x3][R5+0x17a0] ;  /* 0x00c5e80005087b82 */ /* 0x000e700000000800 */
[----:B------:R-:W2:Y:S08]  /*03e0*/  LDC R11, c[0x3][R5+0x1000] ;  /* 0x00c40000050b7b82 */ /* 0x000eb00000000800 */
[----:B------:R-:W2:Y:S08]  /*03f0*/  LDC R10, c[0x3][R5+0x1fa0] ;  /* 0x00c7e800050a7b82 */ /* 0x000eb00000000800 */
[----:B------:R-:W3:Y:S08]  /*0400*/  LDC R13, c[0x3][R5+0x1800] ;  /* 0x00c60000050d7b82 */ /* 0x000ef00000000800 */
[----:B------:R-:W3:Y:S01]  /*0410*/  LDC R12, c[0x3][R5+0x27a0] ;  /* 0x00c9e800050c7b82 */ /* 0x000ee20000000800 */
[----:B0----5:R-:W-:-:S04]  /*0420*/  IMAD R6, R6, R7, R15 ;  /* 0x0000000706067224 */ /* 0x021fc800078e020f */
[----:B-1----:R-:W-:-:S04]  /*0430*/  IMAD R6, R9, R8, R6 ;  /* 0x0000000809067224 */ /* 0x002fc800078e0206 */
[----:B--2---:R-:W-:-:S04]  /*0440*/  IMAD R6, R11, R10, R6 ;  /* 0x0000000a0b067224 */ /* 0x004fc800078e0206 */
[----:B---3--:R-:W-:-:S07]  /*0450*/  IMAD R15, R13, R12, R6 ;  /* 0x0000000c0d0f7224 */ /* 0x008fce00078e0206 */
.L_x_6:
[----:B------:R-:W-:Y:S05]  /*0460*/  BSYNC.RECONVERGENT B1 ;  /* 0x0000000000017941 */ /* 0x000fea0003800200 */
.L_x_5:
[----:B------:R-:W-:Y:S05]  /*0470*/  @!P1 BRA `(.L_x_4) ;  /* 0x0000000000389947 */ /* 0x000fea0003800000 */
[----:B------:R-:W-:Y:S02]  /*0480*/  ISETP.NE.AND P1, PT, R14, 0x1, PT ;  /* 0x000000010e00780c */ /* 0x000fe40003f25270 */
[----:B------:R-:W-:-:S11]  /*0490*/  LOP3.LUT P0, RZ, R4, 0x200, RZ, 0xc0, !PT ;  /* 0x0000020004ff7812 */ /* 0x000fd6000780c0ff */
[C---:B------:R-:W-:Y:S01]  /*04a0*/  @P1 IMAD.SHL.U32 R6, R0.reuse, 0x4, RZ ;  /* 0x0000000400061824 */ /* 0x040fe200078e00ff */
[----:B------:R-:W-:-:S03]  /*04b0*/  @P1 IADD3 R0, PT, PT, R0, 0x400, RZ ;  /* 0x0000040000001810 */ /* 0x000fc60007ffe0ff */
[----:B------:R-:W0:Y:S01]  /*04c0*/  @P1 LDC R8, c[0x3][R6] ;  /* 0x00c0000006081b82 */ /* 0x000e220000000800 */
[----:B------:R-:W-:-:S07]  /*04d0*/  @!P0 SHF.L.U32 R0, R0, 0x2, RZ ;  /* 0x0000000200008819 */ /* 0x000fce00000006ff */
[----:B------:R-:W0:Y:S08]  /*04e0*/  @P1 LDC R7, c[0x3][R6+0xfa0] ;  /* 0x00c3e80006071b82 */ /* 0x000e300000000800 */
[----:B------:R-:W1:Y:S08]  /*04f0*/  @P1 LDC R10, c[0x3][R6+0x800] ;  /* 0x00c20000060a1b82 */ /* 0x000e700000000800 */
[----:B------:R-:W1:Y:S08]  /*0500*/  @P1 LDC R9, c[0x3][R6+0x17a0] ;  /* 0x00c5e80006091b82 */ /* 0x000e700000000800 */
[----:B------:R-:W2:Y:S08]  /*0510*/  @!P0 LDC R4, c[0x3][R0] ;  /* 0x00c0000000048b82 */ /* 0x000eb00000000800 */
[----:B------:R-:W2:Y:S01]  /*0520*/  @!P0 LDC R5, c[0x3][R0+0xfa0] ;  /* 0x00c3e80000058b82 */ /* 0x000ea20000000800 */
[----:B0----5:R-:W-:-:S04]  /*0530*/  @P1 IMAD R7, R8, R7, R15 ;  /* 0x0000000708071224 */ /* 0x021fc800078e020f */
[----:B-1----:R-:W-:-:S04]  /*0540*/  @P1 IMAD R15, R10, R9, R7 ;  /* 0x000000090a0f1224 */ /* 0x002fc800078e0207 */
[----:B--2---:R-:W-:-:S07]  /*0550*/  @!P0 IMAD R15, R4, R5, R15 ;  /* 0x00000005040f8224 */ /* 0x004fce00078e020f */
.L_x_4:
[----:B------:R-:W-:Y:S05]  /*0560*/  BSYNC.RECONVERGENT B0 ;  /* 0x0000000000007941 */ /* 0x000fea0003800200 */
.L_x_3:
[----:B-----5:R-:W-:Y:S01]  /*0570*/  STG.E desc[UR4][R2.64], R15 ;  /* 0x0000000f02007986 */ /* 0x020fe2000c101904 */
[----:B------:R-:W-:Y:S05]  /*0580*/  EXIT ;  /* 0x000000000000794d */ /* 0x000fea0003800000 */
.L_x_7:
[----:B------:R-:W-:-:S00]  /*0590*/  BRA `(.L_x_7) ;  /* 0xfffffffc00fc7947 */ /* 0x000fc0000383ffff */
[----:B------:R-:W-:-:S00]  /*05a0*/  NOP ;  /* 0x0000000000007918 */ /* 0x000fc00000000000 */
        /* <DEDUP_REMOVED lines=13> */
.L_x_8:


//--------------------- .nv.shared.reserved.0     --------------------------
	.section	.nv.shared.reserved.0,"aw",@nobits
	.weak		__nv_reservedSMEM_offset_0_alias
	.size		__nv_reservedSMEM_offset_0_alias, 0, 64
	.other		__nv_reservedSMEM_offset_0_alias,@"STO_CUDA_RESERVED_SHARED STV_DEFAULT"
__nv_reservedSMEM_offset_0_alias:
	.zero		0
	.zero		64


//--------------------- .nv.constant0._Z6scalarPi --------------------------
	.section	.nv.constant0._Z6scalarPi,"a",@progbits
	.sectionflags	@""
	.align	4
.nv.constant0._Z6scalarPi:
	.zero		904


//--------------------- SYMBOLS --------------------------

	.type		.nv.reservedSmem.offset0,@object
	.size		.nv.reservedSmem.offset0,0x4
